//
// Generated by NVIDIA NVVM Compiler
//
// Compiler Build ID: CL-36424714
// Cuda compilation tools, release 13.0, V13.0.88
// Based on NVVM 20.0.0
//

.version 9.0
.target sm_100
.address_size 64

	// .globl	_Z7mysgemmiiiPKfS0_Pf
// _ZZ7mysgemmiiiPKfS0_PfE4ds_A has been demoted
// _ZZ7mysgemmiiiPKfS0_PfE4ds_B has been demoted

.visible .entry _Z7mysgemmiiiPKfS0_Pf(
	.param .u32 _Z7mysgemmiiiPKfS0_Pf_param_0,
	.param .u32 _Z7mysgemmiiiPKfS0_Pf_param_1,
	.param .u32 _Z7mysgemmiiiPKfS0_Pf_param_2,
	.param .u64 .ptr .align 1 _Z7mysgemmiiiPKfS0_Pf_param_3,
	.param .u64 .ptr .align 1 _Z7mysgemmiiiPKfS0_Pf_param_4,
	.param .u64 .ptr .align 1 _Z7mysgemmiiiPKfS0_Pf_param_5
)
{
	.reg .pred 	%p<16>;
	.reg .b32 	%r<45>;
	.reg .b32 	%f<65>;
	.reg .b64 	%rd<13>;
	// demoted variable
	.shared .align 4 .b8 _ZZ7mysgemmiiiPKfS0_PfE4ds_A[1024];
	// demoted variable
	.shared .align 4 .b8 _ZZ7mysgemmiiiPKfS0_PfE4ds_B[1024];
	ld.param.u32 	%r23, [_Z7mysgemmiiiPKfS0_Pf_param_0];
	ld.param.u32 	%r24, [_Z7mysgemmiiiPKfS0_Pf_param_1];
	ld.param.u32 	%r25, [_Z7mysgemmiiiPKfS0_Pf_param_2];
	ld.param.u64 	%rd3, [_Z7mysgemmiiiPKfS0_Pf_param_3];
	ld.param.u64 	%rd4, [_Z7mysgemmiiiPKfS0_Pf_param_4];
	ld.param.u64 	%rd5, [_Z7mysgemmiiiPKfS0_Pf_param_5];
	mov.u32 	%r26, %ctaid.x;
	mov.u32 	%r27, %ctaid.y;
	mov.u32 	%r40, %tid.x;
	mov.u32 	%r42, %tid.y;
	mov.u32 	%r28, %ntid.y;
	mad.lo.s32 	%r3, %r27, %r28, %r42;
	mov.u32 	%r29, %ntid.x;
	mad.lo.s32 	%r4, %r26, %r29, %r40;
	setp.lt.s32 	%p2, %r25, -14;
	mov.f32 	%f63, 0f00000000;
	@%p2 bra 	$L__BB0_9;
	add.s32 	%r30, %r25, -1;
	shr.s32 	%r31, %r30, 31;
	shr.u32 	%r32, %r31, 28;
	add.s32 	%r33, %r30, %r32;
	shr.s32 	%r34, %r33, 4;
	neg.s32 	%r44, %r34;
	setp.lt.s32 	%p3, %r3, %r23;
	shl.b32 	%r35, %r42, 6;
	mov.u32 	%r36, _ZZ7mysgemmiiiPKfS0_PfE4ds_A;
	add.s32 	%r5, %r36, %r35;
	shl.b32 	%r37, %r40, 2;
	add.s32 	%r6, %r5, %r37;
	setp.lt.s32 	%p4, %r4, %r24;
	mov.u32 	%r38, _ZZ7mysgemmiiiPKfS0_PfE4ds_B;
	add.s32 	%r8, %r38, %r37;
	add.s32 	%r7, %r8, %r35;
	and.pred  	%p1, %p3, %p4;
	mad.lo.s32 	%r43, %r42, %r24, %r4;
	shl.b32 	%r11, %r24, 4;
	mad.lo.s32 	%r41, %r25, %r3, %r40;
	cvta.to.global.u64 	%rd1, %rd3;
	cvta.to.global.u64 	%rd2, %rd4;
	mov.f32 	%f63, 0f00000000;
	not.pred 	%p11, %p1;
$L__BB0_2:
	setp.ge.s32 	%p5, %r3, %r23;
	setp.ge.s32 	%p6, %r40, %r25;
	mov.f32 	%f61, 0f00000000;
	or.pred  	%p7, %p5, %p6;
	@%p7 bra 	$L__BB0_4;
	mul.wide.s32 	%rd6, %r41, 4;
	add.s64 	%rd7, %rd1, %rd6;
	ld.global.f32 	%f61, [%rd7];
$L__BB0_4:
	setp.ge.s32 	%p8, %r4, %r24;
	st.shared.f32 	[%r6], %f61;
	setp.ge.s32 	%p9, %r42, %r25;
	mov.f32 	%f62, 0f00000000;
	or.pred  	%p10, %p8, %p9;
	@%p10 bra 	$L__BB0_6;
	mul.wide.s32 	%rd8, %r43, 4;
	add.s64 	%rd9, %rd2, %rd8;
	ld.global.f32 	%f62, [%rd9];
$L__BB0_6:
	st.shared.f32 	[%r7], %f62;
	bar.sync 	0;
	@%p11 bra 	$L__BB0_8;
	ld.shared.f32 	%f13, [%r5];
	ld.shared.f32 	%f14, [%r8];
	fma.rn.f32 	%f15, %f13, %f14, %f63;
	ld.shared.f32 	%f16, [%r5+4];
	ld.shared.f32 	%f17, [%r8+64];
	fma.rn.f32 	%f18, %f16, %f17, %f15;
	ld.shared.f32 	%f19, [%r5+8];
	ld.shared.f32 	%f20, [%r8+128];
	fma.rn.f32 	%f21, %f19, %f20, %f18;
	ld.shared.f32 	%f22, [%r5+12];
	ld.shared.f32 	%f23, [%r8+192];
	fma.rn.f32 	%f24, %f22, %f23, %f21;
	ld.shared.f32 	%f25, [%r5+16];
	ld.shared.f32 	%f26, [%r8+256];
	fma.rn.f32 	%f27, %f25, %f26, %f24;
	ld.shared.f32 	%f28, [%r5+20];
	ld.shared.f32 	%f29, [%r8+320];
	fma.rn.f32 	%f30, %f28, %f29, %f27;
	ld.shared.f32 	%f31, [%r5+24];
	ld.shared.f32 	%f32, [%r8+384];
	fma.rn.f32 	%f33, %f31, %f32, %f30;
	ld.shared.f32 	%f34, [%r5+28];
	ld.shared.f32 	%f35, [%r8+448];
	fma.rn.f32 	%f36, %f34, %f35, %f33;
	ld.shared.f32 	%f37, [%r5+32];
	ld.shared.f32 	%f38, [%r8+512];
	fma.rn.f32 	%f39, %f37, %f38, %f36;
	ld.shared.f32 	%f40, [%r5+36];
	ld.shared.f32 	%f41, [%r8+576];
	fma.rn.f32 	%f42, %f40, %f41, %f39;
	ld.shared.f32 	%f43, [%r5+40];
	ld.shared.f32 	%f44, [%r8+640];
	fma.rn.f32 	%f45, %f43, %f44, %f42;
	ld.shared.f32 	%f46, [%r5+44];
	ld.shared.f32 	%f47, [%r8+704];
	fma.rn.f32 	%f48, %f46, %f47, %f45;
	ld.shared.f32 	%f49, [%r5+48];
	ld.shared.f32 	%f50, [%r8+768];
	fma.rn.f32 	%f51, %f49, %f50, %f48;
	ld.shared.f32 	%f52, [%r5+52];
	ld.shared.f32 	%f53, [%r8+832];
	fma.rn.f32 	%f54, %f52, %f53, %f51;
	ld.shared.f32 	%f55, [%r5+56];
	ld.shared.f32 	%f56, [%r8+896];
	fma.rn.f32 	%f57, %f55, %f56, %f54;
	ld.shared.f32 	%f58, [%r5+60];
	ld.shared.f32 	%f59, [%r8+960];
	fma.rn.f32 	%f63, %f58, %f59, %f57;
$L__BB0_8:
	bar.sync 	0;
	add.s32 	%r44, %r44, 1;
	add.s32 	%r43, %r43, %r11;
	add.s32 	%r42, %r42, 16;
	add.s32 	%r41, %r41, 16;
	add.s32 	%r40, %r40, 16;
	setp.ne.s32 	%p12, %r44, 1;
	@%p12 bra 	$L__BB0_2;
$L__BB0_9:
	setp.ge.s32 	%p13, %r3, %r23;
	setp.ge.s32 	%p14, %r4, %r24;
	or.pred  	%p15, %p13, %p14;
	@%p15 bra 	$L__BB0_11;
	mad.lo.s32 	%r39, %r24, %r3, %r4;
	cvta.to.global.u64 	%rd10, %rd5;
	mul.wide.s32 	%rd11, %r39, 4;
	add.s64 	%rd12, %rd10, %rd11;
	st.global.f32 	[%rd12], %f63;
$L__BB0_11:
	ret;

}
	// .globl	_Z9s_mysgemmiiiPKfS0_Pf
.visible .entry _Z9s_mysgemmiiiPKfS0_Pf(
	.param .u32 _Z9s_mysgemmiiiPKfS0_Pf_param_0,
	.param .u32 _Z9s_mysgemmiiiPKfS0_Pf_param_1,
	.param .u32 _Z9s_mysgemmiiiPKfS0_Pf_param_2,
	.param .u64 .ptr .align 1 _Z9s_mysgemmiiiPKfS0_Pf_param_3,
	.param .u64 .ptr .align 1 _Z9s_mysgemmiiiPKfS0_Pf_param_4,
	.param .u64 .ptr .align 1 _Z9s_mysgemmiiiPKfS0_Pf_param_5
)
{
	.reg .pred 	%p<13>;
	.reg .b32 	%r<41>;
	.reg .b32 	%f<68>;
	.reg .b64 	%rd<53>;

	ld.param.u32 	%r20, [_Z9s_mysgemmiiiPKfS0_Pf_param_0];
	ld.param.u32 	%r18, [_Z9s_mysgemmiiiPKfS0_Pf_param_1];
	ld.param.u32 	%r19, [_Z9s_mysgemmiiiPKfS0_Pf_param_2];
	ld.param.u64 	%rd7, [_Z9s_mysgemmiiiPKfS0_Pf_param_3];
	ld.param.u64 	%rd8, [_Z9s_mysgemmiiiPKfS0_Pf_param_4];
	ld.param.u64 	%rd6, [_Z9s_mysgemmiiiPKfS0_Pf_param_5];
	cvta.to.global.u64 	%rd1, %rd8;
	cvta.to.global.u64 	%rd2, %rd7;
	mov.u32 	%r21, %ctaid.y;
	mov.u32 	%r22, %ntid.y;
	mov.u32 	%r23, %tid.y;
	mad.lo.s32 	%r1, %r21, %r22, %r23;
	mov.u32 	%r24, %ctaid.x;
	mov.u32 	%r25, %ntid.x;
	mov.u32 	%r26, %tid.x;
	mad.lo.s32 	%r2, %r24, %r25, %r26;
	setp.ge.s32 	%p1, %r1, %r20;
	setp.ge.s32 	%p2, %r2, %r18;
	or.pred  	%p3, %p1, %p2;
	@%p3 bra 	$L__BB1_14;
	setp.lt.s32 	%p4, %r19, 1;
	mov.f32 	%f67, 0f00000000;
	@%p4 bra 	$L__BB1_13;
	mul.lo.s32 	%r3, %r19, %r1;
	and.b32  	%r4, %r19, 7;
	setp.lt.u32 	%p5, %r19, 8;
	mov.f32 	%f67, 0f00000000;
	mov.b32 	%r39, 0;
	@%p5 bra 	$L__BB1_5;
	and.b32  	%r39, %r19, 2147483640;
	neg.s32 	%r37, %r39;
	shl.b32 	%r7, %r18, 3;
	mul.wide.u32 	%rd9, %r3, 4;
	add.s64 	%rd10, %rd9, %rd2;
	add.s64 	%rd52, %rd10, 16;
	mov.f32 	%f67, 0f00000000;
	mul.wide.s32 	%rd13, %r18, 4;
	mov.u32 	%r36, %r2;
$L__BB1_4:
	.pragma "nounroll";
	ld.global.f32 	%f17, [%rd52+-16];
	mul.wide.s32 	%rd11, %r36, 4;
	add.s64 	%rd12, %rd1, %rd11;
	ld.global.f32 	%f18, [%rd12];
	fma.rn.f32 	%f19, %f17, %f18, %f67;
	ld.global.f32 	%f20, [%rd52+-12];
	add.s64 	%rd14, %rd12, %rd13;
	ld.global.f32 	%f21, [%rd14];
	fma.rn.f32 	%f22, %f20, %f21, %f19;
	ld.global.f32 	%f23, [%rd52+-8];
	add.s64 	%rd15, %rd14, %rd13;
	ld.global.f32 	%f24, [%rd15];
	fma.rn.f32 	%f25, %f23, %f24, %f22;
	ld.global.f32 	%f26, [%rd52+-4];
	add.s64 	%rd16, %rd15, %rd13;
	ld.global.f32 	%f27, [%rd16];
	fma.rn.f32 	%f28, %f26, %f27, %f25;
	ld.global.f32 	%f29, [%rd52];
	add.s64 	%rd17, %rd16, %rd13;
	ld.global.f32 	%f30, [%rd17];
	fma.rn.f32 	%f31, %f29, %f30, %f28;
	ld.global.f32 	%f32, [%rd52+4];
	add.s64 	%rd18, %rd17, %rd13;
	ld.global.f32 	%f33, [%rd18];
	fma.rn.f32 	%f34, %f32, %f33, %f31;
	ld.global.f32 	%f35, [%rd52+8];
	add.s64 	%rd19, %rd18, %rd13;
	ld.global.f32 	%f36, [%rd19];
	fma.rn.f32 	%f37, %f35, %f36, %f34;
	ld.global.f32 	%f38, [%rd52+12];
	add.s64 	%rd20, %rd19, %rd13;
	ld.global.f32 	%f39, [%rd20];
	fma.rn.f32 	%f67, %f38, %f39, %f37;
	add.s32 	%r37, %r37, 8;
	add.s32 	%r36, %r36, %r7;
	add.s64 	%rd52, %rd52, 32;
	setp.ne.s32 	%p6, %r37, 0;
	@%p6 bra 	$L__BB1_4;
$L__BB1_5:
	setp.eq.s32 	%p7, %r4, 0;
	@%p7 bra 	$L__BB1_13;
	and.b32  	%r13, %r19, 3;
	setp.lt.u32 	%p8, %r4, 4;
	@%p8 bra 	$L__BB1_8;
	add.s32 	%r28, %r39, %r3;
	mul.wide.u32 	%rd21, %r28, 4;
	add.s64 	%rd22, %rd2, %rd21;
	ld.global.f32 	%f41, [%rd22];
	mad.lo.s32 	%r29, %r39, %r18, %r2;
	mul.wide.s32 	%rd23, %r29, 4;
	add.s64 	%rd24, %rd1, %rd23;
	ld.global.f32 	%f42, [%rd24];
	fma.rn.f32 	%f43, %f41, %f42, %f67;
	cvt.u64.u32 	%rd25, %r3;
	cvt.u64.u32 	%rd26, %r39;
	add.s64 	%rd27, %rd26, %rd25;
	shl.b64 	%rd28, %rd27, 2;
	add.s64 	%rd29, %rd2, %rd28;
	ld.global.f32 	%f44, [%rd29+4];
	mul.wide.s32 	%rd30, %r18, 4;
	add.s64 	%rd31, %rd24, %rd30;
	ld.global.f32 	%f45, [%rd31];
	fma.rn.f32 	%f46, %f44, %f45, %f43;
	ld.global.f32 	%f47, [%rd29+8];
	add.s64 	%rd32, %rd31, %rd30;
	ld.global.f32 	%f48, [%rd32];
	fma.rn.f32 	%f49, %f47, %f48, %f46;
	ld.global.f32 	%f50, [%rd29+12];
	add.s64 	%rd33, %rd32, %rd30;
	ld.global.f32 	%f51, [%rd33];
	fma.rn.f32 	%f67, %f50, %f51, %f49;
	add.s32 	%r39, %r39, 4;
$L__BB1_8:
	setp.eq.s32 	%p9, %r13, 0;
	@%p9 bra 	$L__BB1_13;
	setp.eq.s32 	%p10, %r13, 1;
	@%p10 bra 	$L__BB1_11;
	add.s32 	%r30, %r39, %r3;
	mul.wide.u32 	%rd34, %r30, 4;
	add.s64 	%rd35, %rd2, %rd34;
	ld.global.f32 	%f53, [%rd35];
	mad.lo.s32 	%r31, %r39, %r18, %r2;
	mul.wide.s32 	%rd36, %r31, 4;
	add.s64 	%rd37, %rd1, %rd36;
	ld.global.f32 	%f54, [%rd37];
	fma.rn.f32 	%f55, %f53, %f54, %f67;
	cvt.u64.u32 	%rd38, %r3;
	cvt.u64.u32 	%rd39, %r39;
	add.s64 	%rd40, %rd39, %rd38;
	shl.b64 	%rd41, %rd40, 2;
	add.s64 	%rd42, %rd2, %rd41;
	ld.global.f32 	%f56, [%rd42+4];
	mul.wide.s32 	%rd43, %r18, 4;
	add.s64 	%rd44, %rd37, %rd43;
	ld.global.f32 	%f57, [%rd44];
	fma.rn.f32 	%f67, %f56, %f57, %f55;
	add.s32 	%r39, %r39, 2;
$L__BB1_11:
	and.b32  	%r32, %r19, 1;
	setp.eq.b32 	%p11, %r32, 1;
	not.pred 	%p12, %p11;
	@%p12 bra 	$L__BB1_13;
	add.s32 	%r33, %r39, %r3;
	mul.wide.u32 	%rd45, %r33, 4;
	add.s64 	%rd46, %rd2, %rd45;
	ld.global.f32 	%f58, [%rd46];
	mad.lo.s32 	%r34, %r39, %r18, %r2;
	mul.wide.s32 	%rd47, %r34, 4;
	add.s64 	%rd48, %rd1, %rd47;
	ld.global.f32 	%f59, [%rd48];
	fma.rn.f32 	%f67, %f58, %f59, %f67;
$L__BB1_13:
	mad.lo.s32 	%r35, %r18, %r1, %r2;
	cvta.to.global.u64 	%rd49, %rd6;
	mul.wide.s32 	%rd50, %r35, 4;
	add.s64 	%rd51, %rd49, %rd50;
	st.global.f32 	[%rd51], %f67;
$L__BB1_14:
	ret;

}


// ===== COMPILED SASS (sm_100) =====

	.target	sm_100

	.elftype	@"ET_EXEC"


//--------------------- .note.nv.tkinfo           --------------------------
	.section	.note.nv.tkinfo,"",@"SHT_NOTE"
	.sectionflags	@"SHF_NOTE_NV_TKINFO"
	.tkinfo
        /*0018*/ 	.word	0x00000002
        /*0030*/ 	.string	""
        /*0030*/ 	.string	"ptxas"
        /*0030*/ 	.string	"Cuda compilation tools, release 13.0, V13.0.88"
        /*0030*/ 	.string	"Build cuda_13.0.r13.0/compiler.36424714_0"
        /*0030*/ 	.string	"-arch sm_100 -m 64 "



//--------------------- .note.nv.cuinfo           --------------------------
	.section	.note.nv.cuinfo,"",@"SHT_NOTE"
	.sectionflags	@"SHF_NOTE_NV_CUINFO"
        /*0018*/ 	.short	0x0002
        /*001a*/ 	.short	0x0064
        /*001c*/ 	.short	0x0082
	.zero		2


//--------------------- .nv.info                  --------------------------
	.section	.nv.info,"",@"SHT_CUDA_INFO"
	.align	4


	//----- nvinfo : EIATTR_REGCOUNT
	.align		4
        /*0000*/ 	.byte	0x04, 0x2f
        /*0002*/ 	.short	(.L_1 - .L_0)
	.align		4
.L_0:
        /*0004*/ 	.word	index@(_Z7mysgemmiiiPKfS0_Pf)
        /*0008*/ 	.word	0x00000020


	//----- nvinfo : EIATTR_FRAME_SIZE
	.align		4
.L_1:
        /*000c*/ 	.byte	0x04, 0x11
        /*000e*/ 	.short	(.L_3 - .L_2)
	.align		4
.L_2:
        /*0010*/ 	.word	index@(_Z7mysgemmiiiPKfS0_Pf)
        /*0014*/ 	.word	0x00000000


	//----- nvinfo : EIATTR_REGCOUNT
	.align		4
.L_3:
        /*0018*/ 	.byte	0x04, 0x2f
        /*001a*/ 	.short	(.L_5 - .L_4)
	.align		4
.L_4:
        /*001c*/ 	.word	index@(_Z9s_mysgemmiiiPKfS0_Pf)
        /*0020*/ 	.word	0x00000020


	//----- nvinfo : EIATTR_FRAME_SIZE
	.align		4
.L_5:
        /*0024*/ 	.byte	0x04, 0x11
        /*0026*/ 	.short	(.L_7 - .L_6)
	.align		4
.L_6:
        /*0028*/ 	.word	index@(_Z9s_mysgemmiiiPKfS0_Pf)
        /*002c*/ 	.word	0x00000000


	//----- nvinfo : EIATTR_MIN_STACK_SIZE
	.align		4
.L_7:
        /*0030*/ 	.byte	0x04, 0x12
        /*0032*/ 	.short	(.L_9 - .L_8)
	.align		4
.L_8:
        /*0034*/ 	.word	index@(_Z9s_mysgemmiiiPKfS0_Pf)
        /*0038*/ 	.word	0x00000000


	//----- nvinfo : EIATTR_MIN_STACK_SIZE
	.align		4
.L_9:
        /*003c*/ 	.byte	0x04, 0x12
        /*003e*/ 	.short	(.L_11 - .L_10)
	.align		4
.L_10:
        /*0040*/ 	.word	index@(_Z7mysgemmiiiPKfS0_Pf)
        /*0044*/ 	.word	0x00000000
.L_11:


//--------------------- .nv.compat                --------------------------
	.section	.nv.compat,"",@"SHT_CUDA_COMPAT_INFO"
	.align	4
        /*0000*/ 	.byte	0x02, 0x09, 0x00, 0x00, 0x02, 0x02, 0x01, 0x00, 0x02, 0x05, 0x05, 0x00, 0x03, 0x07, 0x01, 0x01
        /*0010*/ 	.byte	0x02, 0x03, 0x00, 0x00, 0x02, 0x06, 0x01, 0x00, 0x04, 0x0b, 0x08, 0x00, 0x09, 0x00, 0x00, 0x00
        /*0020*/ 	.byte	0x00, 0x00, 0x00, 0x00


//--------------------- .nv.info._Z9s_mysgemmiiiPKfS0_Pf --------------------------
	.section	.nv.info._Z9s_mysgemmiiiPKfS0_Pf,"",@"SHT_CUDA_INFO"
	.sectionflags	@""
	.align	4


	//----- nvinfo : EIATTR_CUDA_API_VERSION
	.align		4
        /*0000*/ 	.byte	0x04, 0x37
        /*0002*/ 	.short	(.L_13 - .L_12)
.L_12:
        /*0004*/ 	.word	0x00000082


	//----- nvinfo : EIATTR_KPARAM_INFO
	.align		4
.L_13:
        /*0008*/ 	.byte	0x04, 0x17
        /*000a*/ 	.short	(.L_15 - .L_14)
.L_14:
        /*000c*/ 	.word	0x00000000
        /*0010*/ 	.short	0x0005
        /*0012*/ 	.short	0x0020
        /*0014*/ 	.byte	0x00, 0xf5, 0x21, 0x00


	//----- nvinfo : EIATTR_KPARAM_INFO
	.align		4
.L_15:
        /*0018*/ 	.byte	0x04, 0x17
        /*001a*/ 	.short	(.L_17 - .L_16)
.L_16:
        /*001c*/ 	.word	0x00000000
        /*0020*/ 	.short	0x0004
        /*0022*/ 	.short	0x0018
        /*0024*/ 	.byte	0x00, 0xf5, 0x21, 0x00


	//----- nvinfo : EIATTR_KPARAM_INFO
	.align		4
.L_17:
        /*0028*/ 	.byte	0x04, 0x17
        /*002a*/ 	.short	(.L_19 - .L_18)
.L_18:
        /*002c*/ 	.word	0x00000000
        /*0030*/ 	.short	0x0003
        /*0032*/ 	.short	0x0010
        /*0034*/ 	.byte	0x00, 0xf5, 0x21, 0x00


	//----- nvinfo : EIATTR_KPARAM_INFO
	.align		4
.L_19:
        /*0038*/ 	.byte	0x04, 0x17
        /*003a*/ 	.short	(.L_21 - .L_20)
.L_20:
        /*003c*/ 	.word	0x00000000
        /*0040*/ 	.short	0x0002
        /*0042*/ 	.short	0x0008
        /*0044*/ 	.byte	0x00, 0xf0, 0x11, 0x00


	//----- nvinfo : EIATTR_KPARAM_INFO
	.align		4
.L_21:
        /*0048*/ 	.byte	0x04, 0x17
        /*004a*/ 	.short	(.L_23 - .L_22)
.L_22:
        /*004c*/ 	.word	0x00000000
        /*0050*/ 	.short	0x0001
        /*0052*/ 	.short	0x0004
        /*0054*/ 	.byte	0x00, 0xf0, 0x11, 0x00


	//----- nvinfo : EIATTR_KPARAM_INFO
	.align		4
.L_23:
        /*0058*/ 	.byte	0x04, 0x17
        /*005a*/ 	.short	(.L_25 - .L_24)
.L_24:
        /*005c*/ 	.word	0x00000000
        /*0060*/ 	.short	0x0000
        /*0062*/ 	.short	0x0000
        /*0064*/ 	.byte	0x00, 0xf0, 0x11, 0x00


	//----- nvinfo : EIATTR_SPARSE_MMA_MASK
	.align		4
.L_25:
        /*0068*/ 	.byte	0x03, 0x50
        /*006a*/ 	.short	0x0000


	//----- nvinfo : EIATTR_MAXREG_COUNT
	.align		4
        /*006c*/ 	.byte	0x03, 0x1b
        /*006e*/ 	.short	0x00ff


	//----- nvinfo : EIATTR_MERCURY_ISA_VERSION
	.align		4
        /*0070*/ 	.byte	0x03, 0x5f
        /*0072*/ 	.short	0x0101


	//----- nvinfo : EIATTR_VRC_CTA_INIT_COUNT
	.align		4
        /*0074*/ 	.byte	0x02, 0x4a
	.zero		1
	.zero		1


	//----- nvinfo : EIATTR_EXIT_INSTR_OFFSETS
	.align		4
        /*0078*/ 	.byte	0x04, 0x1c
        /*007a*/ 	.short	(.L_27 - .L_26)


	//   ....[0]....
.L_26:
        /*007c*/ 	.word	0x000000c0


	//   ....[1]....
        /*0080*/ 	.word	0x000008e0


	//----- nvinfo : EIATTR_CBANK_PARAM_SIZE
	.align		4
.L_27:
        /*0084*/ 	.byte	0x03, 0x19
        /*0086*/ 	.short	0x0028


	//----- nvinfo : EIATTR_PARAM_CBANK
	.align		4
        /*0088*/ 	.byte	0x04, 0x0a
        /*008a*/ 	.short	(.L_29 - .L_28)
	.align		4
.L_28:
        /*008c*/ 	.word	index@(.nv.constant0._Z9s_mysgemmiiiPKfS0_Pf)
        /*0090*/ 	.short	0x0380
        /*0092*/ 	.short	0x0028


	//----- nvinfo : EIATTR_SW_WAR
	.align		4
.L_29:
        /*0094*/ 	.byte	0x04, 0x36
        /*0096*/ 	.short	(.L_31 - .L_30)
.L_30:
        /*0098*/ 	.word	0x00000008
.L_31:


//--------------------- .nv.info._Z7mysgemmiiiPKfS0_Pf --------------------------
	.section	.nv.info._Z7mysgemmiiiPKfS0_Pf,"",@"SHT_CUDA_INFO"
	.sectionflags	@""
	.align	4


	//----- nvinfo : EIATTR_CUDA_API_VERSION
	.align		4
        /*0000*/ 	.byte	0x04, 0x37
        /*0002*/ 	.short	(.L_33 - .L_32)
.L_32:
        /*0004*/ 	.word	0x00000082


	//----- nvinfo : EIATTR_KPARAM_INFO
	.align		4
.L_33:
        /*0008*/ 	.byte	0x04, 0x17
        /*000a*/ 	.short	(.L_35 - .L_34)
.L_34:
        /*000c*/ 	.word	0x00000000
        /*0010*/ 	.short	0x0005
        /*0012*/ 	.short	0x0020
        /*0014*/ 	.byte	0x00, 0xf5, 0x21, 0x00


	//----- nvinfo : EIATTR_KPARAM_INFO
	.align		4
.L_35:
        /*0018*/ 	.byte	0x04, 0x17
        /*001a*/ 	.short	(.L_37 - .L_36)
.L_36:
        /*001c*/ 	.word	0x00000000
        /*0020*/ 	.short	0x0004
        /*0022*/ 	.short	0x0018
        /*0024*/ 	.byte	0x00, 0xf5, 0x21, 0x00


	//----- nvinfo : EIATTR_KPARAM_INFO
	.align		4
.L_37:
        /*0028*/ 	.byte	0x04, 0x17
        /*002a*/ 	.short	(.L_39 - .L_38)
.L_38:
        /*002c*/ 	.word	0x00000000
        /*0030*/ 	.short	0x0003
        /*0032*/ 	.short	0x0010
        /*0034*/ 	.byte	0x00, 0xf5, 0x21, 0x00


	//----- nvinfo : EIATTR_KPARAM_INFO
	.align		4
.L_39:
        /*0038*/ 	.byte	0x04, 0x17
        /*003a*/ 	.short	(.L_41 - .L_40)
.L_40:
        /*003c*/ 	.word	0x00000000
        /*0040*/ 	.short	0x0002
        /*0042*/ 	.short	0x0008
        /*0044*/ 	.byte	0x00, 0xf0, 0x11, 0x00


	//----- nvinfo : EIATTR_KPARAM_INFO
	.align		4
.L_41:
        /*0048*/ 	.byte	0x04, 0x17
        /*004a*/ 	.short	(.L_43 - .L_42)
.L_42:
        /*004c*/ 	.word	0x00000000
        /*0050*/ 	.short	0x0001
        /*0052*/ 	.short	0x0004
        /*0054*/ 	.byte	0x00, 0xf0, 0x11, 0x00


	//----- nvinfo : EIATTR_KPARAM_INFO
	.align		4
.L_43:
        /*0058*/ 	.byte	0x04, 0x17
        /*005a*/ 	.short	(.L_45 - .L_44)
.L_44:
        /*005c*/ 	.word	0x00000000
        /*0060*/ 	.short	0x0000
        /*0062*/ 	.short	0x0000
        /*0064*/ 	.byte	0x00, 0xf0, 0x11, 0x00


	//----- nvinfo : EIATTR_SPARSE_MMA_MASK
	.align		4
.L_45:
        /*0068*/ 	.byte	0x03, 0x50
        /*006a*/ 	.short	0x0000


	//----- nvinfo : EIATTR_MAXREG_COUNT
	.align		4
        /*006c*/ 	.byte	0x03, 0x1b
        /*006e*/ 	.short	0x00ff


	//----- nvinfo : EIATTR_NUM_BARRIERS
	.align		4
        /*0070*/ 	.byte	0x02, 0x4c
        /*0072*/ 	.byte	0x01
	.zero		1


	//----- nvinfo : EIATTR_MERCURY_ISA_VERSION
	.align		4
        /*0074*/ 	.byte	0x03, 0x5f
        /*0076*/ 	.short	0x0101


	//----- nvinfo : EIATTR_VRC_CTA_INIT_COUNT
	.align		4
        /*0078*/ 	.byte	0x02, 0x4a
	.zero		1
	.zero		1


	//----- nvinfo : EIATTR_EXIT_INSTR_OFFSETS
	.align		4
        /*007c*/ 	.byte	0x04, 0x1c
        /*007e*/ 	.short	(.L_47 - .L_46)


	//   ....[0]....
.L_46:
        /*0080*/ 	.word	0x00000650


	//   ....[1]....
        /*0084*/ 	.word	0x000006a0


	//----- nvinfo : EIATTR_CRS_STACK_SIZE
	.align		4
.L_47:
        /*0088*/ 	.byte	0x04, 0x1e
        /*008a*/ 	.short	(.L_49 - .L_48)
.L_48:
        /*008c*/ 	.word	0x00000000


	//----- nvinfo : EIATTR_CBANK_PARAM_SIZE
	.align		4
.L_49:
        /*0090*/ 	.byte	0x03, 0x19
        /*0092*/ 	.short	0x0028


	//----- nvinfo : EIATTR_PARAM_CBANK
	.align		4
        /*0094*/ 	.byte	0x04, 0x0a
        /*0096*/ 	.short	(.L_51 - .L_50)
	.align		4
.L_50:
        /*0098*/ 	.word	index@(.nv.constant0._Z7mysgemmiiiPKfS0_Pf)
        /*009c*/ 	.short	0x0380
        /*009e*/ 	.short	0x0028


	//----- nvinfo : EIATTR_SW_WAR
	.align		4
.L_51:
        /*00a0*/ 	.byte	0x04, 0x36
        /*00a2*/ 	.short	(.L_53 - .L_52)
.L_52:
        /*00a4*/ 	.word	0x00000008
.L_53:


//--------------------- .nv.callgraph             --------------------------
	.section	.nv.callgraph,"",@"SHT_CUDA_CALLGRAPH"
	.align	4
	.sectionentsize	8
	.align		4
        /*0000*/ 	.word	0x00000000
	.align		4
        /*0004*/ 	.word	0xffffffff
	.align		4
        /*0008*/ 	.word	0x00000000
	.align		4
        /*000c*/ 	.word	0xfffffffe
	.align		4
        /*0010*/ 	.word	0x00000000
	.align		4
        /*0014*/ 	.word	0xfffffffd
	.align		4
        /*0018*/ 	.word	0x00000000
	.align		4
        /*001c*/ 	.word	0xfffffffc


//--------------------- .text._Z9s_mysgemmiiiPKfS0_Pf --------------------------
	.section	.text._Z9s_mysgemmiiiPKfS0_Pf,"ax",@progbits
	.align	128
        .global         _Z9s_mysgemmiiiPKfS0_Pf
        .type           _Z9s_mysgemmiiiPKfS0_Pf,@function
        .size           _Z9s_mysgemmiiiPKfS0_Pf,(.L_x_10 - _Z9s_mysgemmiiiPKfS0_Pf)
        .other          _Z9s_mysgemmiiiPKfS0_Pf,@"STO_CUDA_ENTRY STV_DEFAULT"
_Z9s_mysgemmiiiPKfS0_Pf:
.text._Z9s_mysgemmiiiPKfS0_Pf:
[----:B------:R-:W-:Y:S01]  /*0000*/  LDC R1, c[0x0][0x37c] ;  /* 0x0000df00ff017b82 */ /* 0x000fe20000000800 */
[----:B------:R-:W0:Y:S07]  /*0010*/  S2R R5, SR_TID.X ;  /* 0x0000000000057919 */ /* 0x000e2e0000002100 */
[----:B------:R-:W1:Y:S01]  /*0020*/  LDC R19, c[0x0][0x364] ;  /* 0x0000d900ff137b82 */ /* 0x000e620000000800 */
[----:B------:R-:W1:Y:S07]  /*0030*/  S2R R4, SR_TID.Y ;  /* 0x0000000000047919 */ /* 0x000e6e0000002200 */
[----:B------:R-:W0:Y:S08]  /*0040*/  S2UR UR5, SR_CTAID.X ;  /* 0x00000000000579c3 */ /* 0x000e300000002500 */
[----:B------:R-:W0:Y:S08]  /*0050*/  LDC R0, c[0x0][0x360] ;  /* 0x0000d800ff007b82 */ /* 0x000e300000000800 */
[----:B------:R-:W1:Y:S08]  /*0060*/  S2UR UR4, SR_CTAID.Y ;  /* 0x00000000000479c3 */ /* 0x000e700000002600 */
[----:B------:R-:W2:Y:S01]  /*0070*/  LDC.64 R2, c[0x0][0x380] ;  /* 0x0000e000ff027b82 */ /* 0x000ea20000000a00 */
[----:B0-----:R-:W-:-:S02]  /*0080*/  IMAD R0, R0, UR5, R5 ;  /* 0x0000000500007c24 */ /* 0x001fc4000f8e0205 */
[----:B-1----:R-:W-:-:S03]  /*0090*/  IMAD R19, R19, UR4, R4 ;  /* 0x0000000413137c24 */ /* 0x002fc6000f8e0204 */
[----:B--2---:R-:W-:-:S04]  /*00a0*/  ISETP.GE.AND P0, PT, R0, R3, PT ;  /* 0x000000030000720c */ /* 0x004fc80003f06270 */
[----:B------:R-:W-:-:S13]  /*00b0*/  ISETP.GE.OR P0, PT, R19, R2, P0 ;  /* 0x000000021300720c */ /* 0x000fda0000706670 */
[----:B------:R-:W-:Y:S05]  /*00c0*/  @P0 EXIT ;  /* 0x000000000000094d */ /* 0x000fea0003800000 */
[----:B------:R-:W0:Y:S01]  /*00d0*/  LDC R2, c[0x0][0x388] ;  /* 0x0000e200ff027b82 */ /* 0x000e220000000800 */
[----:B------:R-:W1:Y:S01]  /*00e0*/  LDCU.64 UR4, c[0x0][0x358] ;  /* 0x00006b00ff0477ac */ /* 0x000e620008000a00 */
[----:B------:R-:W-:Y:S01]  /*00f0*/  HFMA2 R24, -RZ, RZ, 0, 0 ;  /* 0x00000000ff187431 */ /* 0x000fe200000001ff */
[----:B0-----:R-:W-:-:S13]  /*0100*/  ISETP.GE.AND P0, PT, R2, 0x1, PT ;  /* 0x000000010200780c */ /* 0x001fda0003f06270 */
[----:B-1----:R-:W-:Y:S05]  /*0110*/  @!P0 BRA `(.L_x_0) ;  /* 0x0000000400e08947 */ /* 0x002fea0003800000 */
[C---:B------:R-:W-:Y:S01]  /*0120*/  ISETP.GE.U32.AND P1, PT, R2.reuse, 0x8, PT ;  /* 0x000000080200780c */ /* 0x040fe20003f26070 */
[----:B------:R-:W-:Y:S01]  /*0130*/  IMAD R20, R19, R2, RZ ;  /* 0x0000000213147224 */ /* 0x000fe200078e02ff */
[----:B------:R-:W-:Y:S02]  /*0140*/  LOP3.LUT R27, R2, 0x7, RZ, 0xc0, !PT ;  /* 0x00000007021b7812 */ /* 0x000fe400078ec0ff */
[----:B------:R-:W-:Y:S02]  /*0150*/  MOV R24, RZ ;  /* 0x000000ff00187202 */ /* 0x000fe40000000f00 */
[----:B------:R-:W-:Y:S02]  /*0160*/  ISETP.NE.AND P0, PT, R27, RZ, PT ;  /* 0x000000ff1b00720c */ /* 0x000fe40003f05270 */
[----:B------:R-:W-:-:S05]  /*0170*/  MOV R21, RZ ;  /* 0x000000ff00157202 */ /* 0x000fca0000000f00 */
[----:B------:R-:W-:Y:S06]  /*0180*/  @!P1 BRA `(.L_x_1) ;  /* 0x0000000000c49947 */ /* 0x000fec0003800000 */
[----:B------:R-:W0:Y:S01]  /*0190*/  LDC.64 R4, c[0x0][0x390] ;  /* 0x0000e400ff047b82 */ /* 0x000e220000000a00 */
[----:B------:R-:W-:Y:S02]  /*01a0*/  LOP3.LUT R21, R2, 0x7ffffff8, RZ, 0xc0, !PT ;  /* 0x7ffffff802157812 */ /* 0x000fe400078ec0ff */
[----:B------:R-:W-:Y:S02]  /*01b0*/  MOV R24, RZ ;  /* 0x000000ff00187202 */ /* 0x000fe40000000f00 */
[----:B------:R-:W-:Y:S02]  /*01c0*/  MOV R18, R0 ;  /* 0x0000000000127202 */ /* 0x000fe40000000f00 */
[----:B------:R-:W-:Y:S01]  /*01d0*/  IADD3 R22, PT, PT, -R21, RZ, RZ ;  /* 0x000000ff15167210 */ /* 0x000fe20007ffe1ff */
[----:B0-----:R-:W-:-:S03]  /*01e0*/  IMAD.WIDE.U32 R4, R20, 0x4, R4 ;  /* 0x0000000414047825 */ /* 0x001fc600078e0004 */
[----:B------:R-:W-:-:S04]  /*01f0*/  IADD3 R6, P1, PT, R4, 0x10, RZ ;  /* 0x0000001004067810 */ /* 0x000fc80007f3e0ff */
[----:B------:R-:W-:-:S09]  /*0200*/  IADD3.X R7, PT, PT, RZ, R5, RZ, P1, !PT ;  /* 0x00000005ff077210 */ /* 0x000fd20000ffe4ff */
.L_x_2:
[----:B------:R-:W0:Y:S01]  /*0210*/  LDC.64 R16, c[0x0][0x398] ;  /* 0x0000e600ff107b82 */ /* 0x000e220000000a00 */
[----:B------:R-:W-:Y:S02]  /*0220*/  MOV R4, R6 ;  /* 0x0000000600047202 */ /* 0x000fe40000000f00 */
[----:B------:R-:W-:-:S05]  /*0230*/  MOV R5, R7 ;  /* 0x0000000700057202 */ /* 0x000fca0000000f00 */
[----:B------:R-:W2:Y:S04]  /*0240*/  LDG.E R25, desc[UR4][R4.64+-0x10] ;  /* 0xfffff00404197981 */ /* 0x000ea8000c1e1900 */
[----:B------:R-:W3:Y:S04]  /*0250*/  LDG.E R23, desc[UR4][R4.64+-0xc] ;  /* 0xfffff40404177981 */ /* 0x000ee8000c1e1900 */
[----:B------:R-:W4:Y:S04]  /*0260*/  LDG.E R29, desc[UR4][R4.64+-0x8] ;  /* 0xfffff804041d7981 */ /* 0x000f28000c1e1900 */
[----:B------:R-:W5:Y:S01]  /*0270*/  LDG.E R28, desc[UR4][R4.64+-0x4] ;  /* 0xfffffc04041c7981 */ /* 0x000f62000c1e1900 */
[----:B0-----:R-:W-:-:S05]  /*0280*/  IMAD.WIDE R16, R18, 0x4, R16 ;  /* 0x0000000412107825 */ /* 0x001fca00078e0210 */
[----:B------:R0:W2:Y:S01]  /*0290*/  LDG.E R26, desc[UR4][R16.64] ;  /* 0x00000004101a7981 */ /* 0x0000a2000c1e1900 */
[----:B------:R-:W-:-:S04]  /*02a0*/  IMAD.WIDE R14, R3, 0x4, R16 ;  /* 0x00000004030e7825 */ /* 0x000fc800078e0210 */
[C---:B------:R-:W-:Y:S02]  /*02b0*/  IMAD.WIDE R6, R3.reuse, 0x4, R14 ;  /* 0x0000000403067825 */ /* 0x040fe400078e020e */
[----:B------:R-:W3:Y:S02]  /*02c0*/  LDG.E R14, desc[UR4][R14.64] ;  /* 0x000000040e0e7981 */ /* 0x000ee4000c1e1900 */
[C---:B------:R-:W-:Y:S02]  /*02d0*/  IMAD.WIDE R10, R3.reuse, 0x4, R6 ;  /* 0x00000004030a7825 */ /* 0x040fe400078e0206 */
[----:B------:R-:W4:Y:S02]  /*02e0*/  LDG.E R6, desc[UR4][R6.64] ;  /* 0x0000000406067981 */ /* 0x000f24000c1e1900 */
[C---:B------:R-:W-:Y:S02]  /*02f0*/  IMAD.WIDE R8, R3.reuse, 0x4, R10 ;  /* 0x0000000403087825 */ /* 0x040fe400078e020a */
[----:B------:R-:W5:Y:S02]  /*0300*/  LDG.E R10, desc[UR4][R10.64] ;  /* 0x000000040a0a7981 */ /* 0x000f64000c1e1900 */
[----:B------:R-:W-:-:S02]  /*0310*/  IMAD.WIDE R12, R3, 0x4, R8 ;  /* 0x00000004030c7825 */ /* 0x000fc400078e0208 */
[----:B------:R-:W5:Y:S04]  /*0320*/  LDG.E R7, desc[UR4][R4.64] ;  /* 0x0000000404077981 */ /* 0x000f68000c1e1900 */
[----:B------:R-:W5:Y:S01]  /*0330*/  LDG.E R8, desc[UR4][R8.64] ;  /* 0x0000000408087981 */ /* 0x000f62000c1e1900 */
[----:B0-----:R-:W-:-:S03]  /*0340*/  IMAD.WIDE R16, R3, 0x4, R12 ;  /* 0x0000000403107825 */ /* 0x001fc600078e020c */
[----:B------:R-:W5:Y:S04]  /*0350*/  LDG.E R12, desc[UR4][R12.64] ;  /* 0x000000040c0c7981 */ /* 0x000f68000c1e1900 */
[----:B------:R-:W5:Y:S04]  /*0360*/  LDG.E R15, desc[UR4][R16.64] ;  /* 0x00000004100f7981 */ /* 0x000f68000c1e1900 */
[----:B------:R-:W5:Y:S04]  /*0370*/  LDG.E R9, desc[UR4][R4.64+0x4] ;  /* 0x0000040404097981 */ /* 0x000f68000c1e1900 */
[----:B------:R-:W5:Y:S01]  /*0380*/  LDG.E R11, desc[UR4][R4.64+0xc] ;  /* 0x00000c04040b7981 */ /* 0x000f62000c1e1900 */
[----:B--2---:R-:W-:Y:S01]  /*0390*/  FFMA R26, R25, R26, R24 ;  /* 0x0000001a191a7223 */ /* 0x004fe20000000018 */
[----:B------:R-:W-:-:S02]  /*03a0*/  IMAD.WIDE R24, R3, 0x4, R16 ;  /* 0x0000000403187825 */ /* 0x000fc400078e0210 */
[----:B------:R-:W2:Y:S04]  /*03b0*/  LDG.E R16, desc[UR4][R4.64+0x8] ;  /* 0x0000080404107981 */ /* 0x000ea8000c1e1900 */
[----:B------:R-:W2:Y:S01]  /*03c0*/  LDG.E R24, desc[UR4][R24.64] ;  /* 0x0000000418187981 */ /* 0x000ea2000c1e1900 */
[----:B---3--:R-:W-:Y:S01]  /*03d0*/  FFMA R14, R23, R14, R26 ;  /* 0x0000000e170e7223 */ /* 0x008fe2000000001a */
[----:B------:R-:W-:-:S03]  /*03e0*/  IADD3 R22, PT, PT, R22, 0x8, RZ ;  /* 0x0000000816167810 */ /* 0x000fc60007ffe0ff */
[----:B----4-:R-:W-:Y:S01]  /*03f0*/  FFMA R29, R29, R6, R14 ;  /* 0x000000061d1d7223 */ /* 0x010fe2000000000e */
[----:B------:R-:W-:-:S03]  /*0400*/  ISETP.NE.AND P1, PT, R22, RZ, PT ;  /* 0x000000ff1600720c */ /* 0x000fc60003f25270 */
[----:B-----5:R-:W-:Y:S01]  /*0410*/  FFMA R10, R28, R10, R29 ;  /* 0x0000000a1c0a7223 */ /* 0x020fe2000000001d */
[----:B------:R-:W-:-:S03]  /*0420*/  IADD3 R6, P2, PT, R4, 0x20, RZ ;  /* 0x0000002004067810 */ /* 0x000fc60007f5e0ff */
[----:B------:R-:W-:Y:S01]  /*0430*/  FFMA R8, R7, R8, R10 ;  /* 0x0000000807087223 */ /* 0x000fe2000000000a */
[----:B------:R-:W-:Y:S02]  /*0440*/  IADD3.X R7, PT, PT, RZ, R5, RZ, P2, !PT ;  /* 0x00000005ff077210 */ /* 0x000fe400017fe4ff */
[----:B------:R-:W-:Y:S01]  /*0450*/  LEA R18, R3, R18, 0x3 ;  /* 0x0000001203127211 */ /* 0x000fe200078e18ff */
[----:B------:R-:W-:-:S04]  /*0460*/  FFMA R9, R9, R12, R8 ;  /* 0x0000000c09097223 */ /* 0x000fc80000000008 */
[----:B--2---:R-:W-:-:S04]  /*0470*/  FFMA R16, R16, R15, R9 ;  /* 0x0000000f10107223 */ /* 0x004fc80000000009 */
[----:B------:R-:W-:Y:S01]  /*0480*/  FFMA R24, R11, R24, R16 ;  /* 0x000000180b187223 */ /* 0x000fe20000000010 */
[----:B------:R-:W-:Y:S06]  /*0490*/  @P1 BRA `(.L_x_2) ;  /* 0xfffffffc005c1947 */ /* 0x000fec000383ffff */
.L_x_1:
[----:B------:R-:W-:Y:S05]  /*04a0*/  @!P0 BRA `(.L_x_0) ;  /* 0x0000000000fc8947 */ /* 0x000fea0003800000 */
[----:B------:R-:W-:Y:S02]  /*04b0*/  ISETP.GE.U32.AND P1, PT, R27, 0x4, PT ;  /* 0x000000041b00780c */ /* 0x000fe40003f26070 */
[----:B------:R-:W-:-:S04]  /*04c0*/  LOP3.LUT R16, R2, 0x3, RZ, 0xc0, !PT ;  /* 0x0000000302107812 */ /* 0x000fc800078ec0ff */
[----:B------:R-:W-:-:S07]  /*04d0*/  ISETP.NE.AND P0, PT, R16, RZ, PT ;  /* 0x000000ff1000720c */ /* 0x000fce0003f05270 */
[----:B------:R-:W-:Y:S06]  /*04e0*/  @!P1 BRA `(.L_x_3) ;  /* 0x00000000006c9947 */ /* 0x000fec0003800000 */
[----:B------:R-:W0:Y:S01]  /*04f0*/  LDC.64 R6, c[0x0][0x398] ;  /* 0x0000e600ff067b82 */ /* 0x000e220000000a00 */
[----:B------:R-:W1:Y:S01]  /*0500*/  LDCU.64 UR6, c[0x0][0x390] ;  /* 0x00007200ff0677ac */ /* 0x000e620008000a00 */
[----:B------:R-:W-:Y:S01]  /*0510*/  IMAD R9, R21, R3, R0 ;  /* 0x0000000315097224 */ /* 0x000fe200078e0200 */
[CC--:B------:R-:W-:Y:S02]  /*0520*/  IADD3 R5, PT, PT, R20.reuse, R21.reuse, RZ ;  /* 0x0000001514057210 */ /* 0x0c0fe40007ffe0ff */
[----:B------:R-:W-:-:S03]  /*0530*/  IADD3 R10, P1, PT, R20, R21, RZ ;  /* 0x00000015140a7210 */ /* 0x000fc60007f3e0ff */
[----:B------:R-:W2:Y:S01]  /*0540*/  LDC.64 R14, c[0x0][0x390] ;  /* 0x0000e400ff0e7b82 */ /* 0x000ea20000000a00 */
[----:B0-----:R-:W-:-:S04]  /*0550*/  IMAD.WIDE R6, R9, 0x4, R6 ;  /* 0x0000000409067825 */ /* 0x001fc800078e0206 */
[----:B------:R-:W-:Y:S02]  /*0560*/  IMAD.WIDE R8, R3, 0x4, R6 ;  /* 0x0000000403087825 */ /* 0x000fe400078e0206 */
[----:B------:R-:W3:Y:S02]  /*0570*/  LDG.E R6, desc[UR4][R6.64] ;  /* 0x0000000406067981 */ /* 0x000ee4000c1e1900 */
[----:B--2---:R-:W-:Y:S01]  /*0580*/  IMAD.WIDE.U32 R14, R5, 0x4, R14 ;  /* 0x00000004050e7825 */ /* 0x004fe200078e000e */
[----:B------:R-:W-:Y:S02]  /*0590*/  IADD3.X R5, PT, PT, RZ, RZ, RZ, P1, !PT ;  /* 0x000000ffff057210 */ /* 0x000fe40000ffe4ff */
[----:B-1----:R-:W-:-:S03]  /*05a0*/  LEA R4, P1, R10, UR6, 0x2 ;  /* 0x000000060a047c11 */ /* 0x002fc6000f8210ff */
[----:B------:R-:W3:Y:S01]  /*05b0*/  LDG.E R15, desc[UR4][R14.64] ;  /* 0x000000040e0f7981 */ /* 0x000ee2000c1e1900 */
[----:B------:R-:W-:Y:S01]  /*05c0*/  LEA.HI.X R5, R10, UR7, R5, 0x2, P1 ;  /* 0x000000070a057c11 */ /* 0x000fe200088f1405 */
[C---:B------:R-:W-:Y:S02]  /*05d0*/  IMAD.WIDE R10, R3.reuse, 0x4, R8 ;  /* 0x00000004030a7825 */ /* 0x040fe400078e0208 */
[----:B------:R-:W2:Y:S04]  /*05e0*/  LDG.E R8, desc[UR4][R8.64] ;  /* 0x0000000408087981 */ /* 0x000ea8000c1e1900 */
[----:B------:R-:W2:Y:S01]  /*05f0*/  LDG.E R17, desc[UR4][R4.64+0x4] ;  /* 0x0000040404117981 */ /* 0x000ea2000c1e1900 */
[----:B------:R-:W-:-:S03]  /*0600*/  IMAD.WIDE R12, R3, 0x4, R10 ;  /* 0x00000004030c7825 */ /* 0x000fc600078e020a */
[----:B------:R-:W4:Y:S04]  /*0610*/  LDG.E R22, desc[UR4][R10.64] ;  /* 0x000000040a167981 */ /* 0x000f28000c1e1900 */
[----:B------:R-:W4:Y:S04]  /*0620*/  LDG.E R18, desc[UR4][R4.64+0x8] ;  /* 0x0000080404127981 */ /* 0x000f28000c1e1900 */
[----:B------:R-:W5:Y:S04]  /*0630*/  LDG.E R26, desc[UR4][R4.64+0xc] ;  /* 0x00000c04041a7981 */ /* 0x000f68000c1e1900 */
[----:B------:R-:W5:Y:S01]  /*0640*/  LDG.E R12, desc[UR4][R12.64] ;  /* 0x000000040c0c7981 */ /* 0x000f62000c1e1900 */
[----:B------:R-:W-:Y:S01]  /*0650*/  IADD3 R21, PT, PT, R21, 0x4, RZ ;  /* 0x0000000415157810 */ /* 0x000fe20007ffe0ff */
[----:B---3--:R-:W-:-:S04]  /*0660*/  FFMA R24, R15, R6, R24 ;  /* 0x000000060f187223 */ /* 0x008fc80000000018 */
[----:B--2---:R-:W-:-:S04]  /*0670*/  FFMA R17, R17, R8, R24 ;  /* 0x0000000811117223 */ /* 0x004fc80000000018 */
[----:B----4-:R-:W-:-:S04]  /*0680*/  FFMA R17, R18, R22, R17 ;  /* 0x0000001612117223 */ /* 0x010fc80000000011 */
[----:B-----5:R-:W-:-:S07]  /*0690*/  FFMA R24, R26, R12, R17 ;  /* 0x0000000c1a187223 */ /* 0x020fce0000000011 */
.L_x_3:
[----:B------:R-:W-:Y:S05]  /*06a0*/  @!P0 BRA `(.L_x_0) ;  /* 0x00000000007c8947 */ /* 0x000fea0003800000 */
[----:B------:R-:W-:Y:S01]  /*06b0*/  ISETP.NE.AND P1, PT, R16, 0x1, PT ;  /* 0x000000011000780c */ /* 0x000fe20003f25270 */
[----:B------:R-:W0:Y:S01]  /*06c0*/  LDC.64 R12, c[0x0][0x390] ;  /* 0x0000e400ff0c7b82 */ /* 0x000e220000000a00 */
[----:B------:R-:W-:-:S04]  /*06d0*/  LOP3.LUT R2, R2, 0x1, RZ, 0xc0, !PT ;  /* 0x0000000102027812 */ /* 0x000fc800078ec0ff */
[----:B------:R-:W-:-:S03]  /*06e0*/  ISETP.NE.U32.AND P0, PT, R2, 0x1, PT ;  /* 0x000000010200780c */ /* 0x000fc60003f05070 */
[----:B------:R-:W1:Y:S04]  /*06f0*/  LDC.64 R10, c[0x0][0x398] ;  /* 0x0000e600ff0a7b82 */ /* 0x000e680000000a00 */
[CC--:B------:R-:W-:Y:S02]  /*0700*/  @P1 IADD3 R15, PT, PT, R20.reuse, R21.reuse, RZ ;  /* 0x00000015140f1210 */ /* 0x0c0fe40007ffe0ff */
[----:B------:R-:W-:Y:S02]  /*0710*/  @P1 IADD3 R2, P2, PT, R20, R21, RZ ;  /* 0x0000001514021210 */ /* 0x000fe40007f5e0ff */
[----:B------:R-:W2:Y:S02]  /*0720*/  @P1 LDC.64 R4, c[0x0][0x390] ;  /* 0x0000e400ff041b82 */ /* 0x000ea40000000a00 */
[----:B------:R-:W-:-:S06]  /*0730*/  @P1 IADD3.X R14, PT, PT, RZ, RZ, RZ, P2, !PT ;  /* 0x000000ffff0e1210 */ /* 0x000fcc00017fe4ff */
[----:B------:R-:W3:Y:S01]  /*0740*/  LDC.64 R6, c[0x0][0x390] ;  /* 0x0000e400ff067b82 */ /* 0x000ee20000000a00 */
[----:B0-----:R-:W-:-:S04]  /*0750*/  @P1 IMAD.WIDE.U32 R12, R15, 0x4, R12 ;  /* 0x000000040f0c1825 */ /* 0x001fc800078e000c */
[C---:B------:R-:W-:Y:S01]  /*0760*/  @P1 IMAD R15, R21.reuse, R3, R0 ;  /* 0x00000003150f1224 */ /* 0x040fe200078e0200 */
[----:B------:R-:W-:Y:S01]  /*0770*/  @P1 IADD3 R21, PT, PT, R21, 0x2, RZ ;  /* 0x0000000215151810 */ /* 0x000fe20007ffe0ff */
[----:B------:R-:W4:Y:S01]  /*0780*/  @P1 LDG.E R13, desc[UR4][R12.64] ;  /* 0x000000040c0d1981 */ /* 0x000f22000c1e1900 */
[----:B------:R-:W0:Y:S01]  /*0790*/  LDC.64 R8, c[0x0][0x398] ;  /* 0x0000e600ff087b82 */ /* 0x000e220000000a00 */
[----:B-1----:R-:W-:Y:S01]  /*07a0*/  @P1 IMAD.WIDE R10, R15, 0x4, R10 ;  /* 0x000000040f0a1825 */ /* 0x002fe200078e020a */
[----:B------:R-:W-:Y:S02]  /*07b0*/  @!P0 IADD3 R17, PT, PT, R20, R21, RZ ;  /* 0x0000001514118210 */ /* 0x000fe40007ffe0ff */
[----:B--2---:R-:W-:Y:S01]  /*07c0*/  @P1 LEA R4, P2, R2, R4, 0x2 ;  /* 0x0000000402041211 */ /* 0x004fe200078410ff */
[----:B------:R-:W-:-:S03]  /*07d0*/  @!P0 IMAD R21, R21, R3, R0 ;  /* 0x0000000315158224 */ /* 0x000fc600078e0200 */
[----:B------:R-:W-:Y:S01]  /*07e0*/  @P1 LEA.HI.X R5, R2, R5, R14, 0x2, P2 ;  /* 0x0000000502051211 */ /* 0x000fe200010f140e */
[----:B------:R-:W-:Y:S01]  /*07f0*/  @P1 IMAD.WIDE R14, R3, 0x4, R10 ;  /* 0x00000004030e1825 */ /* 0x000fe200078e020a */
[----:B------:R-:W4:Y:S03]  /*0800*/  @P1 LDG.E R2, desc[UR4][R10.64] ;  /* 0x000000040a021981 */ /* 0x000f26000c1e1900 */
[----:B---3--:R-:W-:Y:S01]  /*0810*/  @!P0 IMAD.WIDE.U32 R6, R17, 0x4, R6 ;  /* 0x0000000411068825 */ /* 0x008fe200078e0006 */
[----:B------:R-:W2:Y:S04]  /*0820*/  @P1 LDG.E R5, desc[UR4][R4.64+0x4] ;  /* 0x0000040404051981 */ /* 0x000ea8000c1e1900 */
[----:B------:R-:W2:Y:S01]  /*0830*/  @P1 LDG.E R14, desc[UR4][R14.64] ;  /* 0x000000040e0e1981 */ /* 0x000ea2000c1e1900 */
[----:B0-----:R-:W-:-:S03]  /*0840*/  @!P0 IMAD.WIDE R8, R21, 0x4, R8 ;  /* 0x0000000415088825 */ /* 0x001fc600078e0208 */
[----:B------:R-:W3:Y:S04]  /*0850*/  @!P0 LDG.E R7, desc[UR4][R6.64] ;  /* 0x0000000406078981 */ /* 0x000ee8000c1e1900 */
[----:B------:R-:W3:Y:S01]  /*0860*/  @!P0 LDG.E R8, desc[UR4][R8.64] ;  /* 0x0000000408088981 */ /* 0x000ee2000c1e1900 */
[----:B----4-:R-:W-:-:S04]  /*0870*/  @P1 FFMA R2, R13, R2, R24 ;  /* 0x000000020d021223 */ /* 0x010fc80000000018 */
[----:B--2---:R-:W-:-:S04]  /*0880*/  @P1 FFMA R24, R5, R14, R2 ;  /* 0x0000000e05181223 */ /* 0x004fc80000000002 */
[----:B---3--:R-:W-:-:S07]  /*0890*/  @!P0 FFMA R24, R7, R8, R24 ;  /* 0x0000000807188223 */ /* 0x008fce0000000018 */
.L_x_0:
[----:B------:R-:W0:Y:S01]  /*08a0*/  LDC.64 R4, c[0x0][0x3a0] ;  /* 0x0000e800ff047b82 */ /* 0x000e220000000a00 */
[----:B------:R-:W-:-:S04]  /*08b0*/  IMAD R3, R19, R3, R0 ;  /* 0x0000000313037224 */ /* 0x000fc800078e0200 */
[----:B0-----:R-:W-:-:S05]  /*08c0*/  IMAD.WIDE R2, R3, 0x4, R4 ;  /* 0x0000000403027825 */ /* 0x001fca00078e0204 */
[----:B------:R-:W-:Y:S01]  /*08d0*/  STG.E desc[UR4][R2.64], R24 ;  /* 0x0000001802007986 */ /* 0x000fe2000c101904 */
[----:B------:R-:W-:Y:S05]  /*08e0*/  EXIT ;  /* 0x000000000000794d */ /* 0x000fea0003800000 */
.L_x_4:
[----:B------:R-:W-:-:S00]  /*08f0*/  BRA `(.L_x_4) ;  /* 0xfffffffc00fc7947 */ /* 0x000fc0000383ffff */
[----:B------:R-:W-:-:S00]  /*0900*/  NOP ;  /* 0x0000000000007918 */ /* 0x000fc00000000000 */
[----:B------:R-:W-:-:S00]  /*0910*/  NOP ;  /* 0x0000000000007918 */ /* 0x000fc00000000000 */
[----:B------:R-:W-:-:S00]  /*0920*/  NOP ;  /* 0x0000000000007918 */ /* 0x000fc00000000000 */
[----:B------:R-:W-:-:S00]  /*0930*/  NOP ;  /* 0x0000000000007918 */ /* 0x000fc00000000000 */
[----:B------:R-:W-:-:S00]  /*0940*/  NOP ;  /* 0x0000000000007918 */ /* 0x000fc00000000000 */
[----:B------:R-:W-:-:S00]  /*0950*/  NOP ;  /* 0x0000000000007918 */ /* 0x000fc00000000000 */
[----:B------:R-:W-:-:S00]  /*0960*/  NOP ;  /* 0x0000000000007918 */ /* 0x000fc00000000000 */
[----:B------:R-:W-:-:S00]  /*0970*/  NOP ;  /* 0x0000000000007918 */ /* 0x000fc00000000000 */
.L_x_10:


//--------------------- .text._Z7mysgemmiiiPKfS0_Pf --------------------------
	.section	.text._Z7mysgemmiiiPKfS0_Pf,"ax",@progbits
	.align	128
        .global         _Z7mysgemmiiiPKfS0_Pf
        .type           _Z7mysgemmiiiPKfS0_Pf,@function
        .size           _Z7mysgemmiiiPKfS0_Pf,(.L_x_11 - _Z7mysgemmiiiPKfS0_Pf)
        .other          _Z7mysgemmiiiPKfS0_Pf,@"STO_CUDA_ENTRY STV_DEFAULT"
_Z7mysgemmiiiPKfS0_Pf:
.text._Z7mysgemmiiiPKfS0_Pf:
[----:B------:R-:W-:Y:S01]  /*0000*/  LDC R1, c[0x0][0x37c] ;  /* 0x0000df00ff017b82 */ /* 0x000fe20000000800 */
[----:B------:R-:W0:Y:S01]  /*0010*/  S2R R12, SR_TID.Y ;  /* 0x00000000000c7919 */ /* 0x000e220000002200 */
[----:B------:R-:W1:Y:S06]  /*0020*/  LDCU UR9, c[0x0][0x388] ;  /* 0x00007100ff0977ac */ /* 0x000e6c0008000800 */
[----:B------:R-:W0:Y:S01]  /*0030*/  S2UR UR5, SR_CTAID.Y ;  /* 0x00000000000579c3 */ /* 0x000e220000002600 */
[----:B------:R-:W-:Y:S01]  /*0040*/  HFMA2 R21, -RZ, RZ, 0, 0 ;  /* 0x00000000ff157431 */ /* 0x000fe200000001ff */
[----:B------:R-:W2:Y:S01]  /*0050*/  S2R R13, SR_TID.X ;  /* 0x00000000000d7919 */ /* 0x000ea20000002100 */
[----:B------:R-:W3:Y:S05]  /*0060*/  LDCU.64 UR10, c[0x0][0x358] ;  /* 0x00006b00ff0a77ac */ /* 0x000eea0008000a00 */
[----:B------:R-:W0:Y:S08]  /*0070*/  LDC R3, c[0x0][0x364] ;  /* 0x0000d900ff037b82 */ /* 0x000e300000000800 */
[----:B------:R-:W2:Y:S01]  /*0080*/  S2UR UR4, SR_CTAID.X ;  /* 0x00000000000479c3 */ /* 0x000ea20000002500 */
[----:B-1----:R-:W-:-:S07]  /*0090*/  UISETP.GE.AND UP0, UPT, UR9, -0xe, UPT ;  /* 0xfffffff20900788c */ /* 0x002fce000bf06270 */
[----:B------:R-:W2:Y:S01]  /*00a0*/  LDC R2, c[0x0][0x360] ;  /* 0x0000d800ff027b82 */ /* 0x000ea20000000800 */
[----:B0-----:R-:W-:Y:S02]  /*00b0*/  IMAD R0, R3, UR5, R12 ;  /* 0x0000000503007c24 */ /* 0x001fe4000f8e020c */
[----:B--2---:R-:W-:Y:S01]  /*00c0*/  IMAD R3, R2, UR4, R13 ;  /* 0x0000000402037c24 */ /* 0x004fe2000f8e020d */
[----:B---3--:R-:W-:Y:S06]  /*00d0*/  BRA.U !UP0, `(.L_x_5) ;  /* 0x0000000508507547 */ /* 0x008fec000b800000 */
[----:B------:R-:W0:Y:S01]  /*00e0*/  S2UR UR7, SR_CgaCtaId ;  /* 0x00000000000779c3 */ /* 0x000e220000008800 */
[----:B------:R-:W1:Y:S01]  /*00f0*/  LDCU.64 UR12, c[0x0][0x380] ;  /* 0x00007000ff0c77ac */ /* 0x000e620008000a00 */
[----:B------:R-:W-:Y:S01]  /*0100*/  MOV R21, RZ ;  /* 0x000000ff00157202 */ /* 0x000fe20000000f00 */
[----:B------:R-:W-:Y:S01]  /*0110*/  IMAD R16, R0, UR9, R13 ;  /* 0x0000000900107c24 */ /* 0x000fe2000f8e020d */
[----:B------:R-:W-:Y:S01]  /*0120*/  UMOV UR6, 0x400 ;  /* 0x0000040000067882 */ /* 0x000fe20000000000 */
[----:B------:R-:W-:-:S03]  /*0130*/  UIADD3 UR4, UPT, UPT, UR9, -0x1, URZ ;  /* 0xffffffff09047890 */ /* 0x000fc6000fffe0ff */
[----:B------:R-:W2:Y:S01]  /*0140*/  LDC R2, c[0x0][0x384] ;  /* 0x0000e100ff027b82 */ /* 0x000ea20000000800 */
[----:B------:R-:W3:Y:S01]  /*0150*/  LDCU UR14, c[0x0][0x388] ;  /* 0x00007100ff0e77ac */ /* 0x000ee20008000800 */
[----:B------:R-:W-:Y:S01]  /*0160*/  USHF.R.S32.HI UR5, URZ, 0x1f, UR4 ;  /* 0x0000001fff057899 */ /* 0x000fe20008011404 */
[----:B------:R-:W4:Y:S03]  /*0170*/  LDCU UR15, c[0x0][0x380] ;  /* 0x00007000ff0f77ac */ /* 0x000f260008000800 */
[----:B------:R-:W-:Y:S01]  /*0180*/  ULEA.HI UR5, UR5, UR4, URZ, 0x4 ;  /* 0x0000000405057291 */ /* 0x000fe2000f8f20ff */
[----:B-1----:R-:W-:Y:S01]  /*0190*/  ISETP.GE.AND P0, PT, R3, UR13, PT ;  /* 0x0000000d03007c0c */ /* 0x002fe2000bf06270 */
[----:B------:R-:W-:Y:S02]  /*01a0*/  IMAD R15, R12, UR13, R3 ;  /* 0x0000000d0c0f7c24 */ /* 0x000fe4000f8e0203 */
[----:B------:R-:W-:Y:S01]  /*01b0*/  USHF.R.S32.HI UR5, URZ, 0x4, UR5 ;  /* 0x00000004ff057899 */ /* 0x000fe20008011405 */
[----:B------:R-:W-:Y:S01]  /*01c0*/  ISETP.LT.AND P0, PT, R0, UR12, !P0 ;  /* 0x0000000c00007c0c */ /* 0x000fe2000c701270 */
[----:B0-----:R-:W-:-:S02]  /*01d0*/  ULEA UR8, UR7, UR6, 0x18 ;  /* 0x0000000607087291 */ /* 0x001fc4000f8ec0ff */
[----:B------:R-:W-:Y:S02]  /*01e0*/  UIADD3 UR6, UPT, UPT, UR6, 0x400, URZ ;  /* 0x0000040006067890 */ /* 0x000fe4000fffe0ff */
[----:B------:R-:W-:Y:S02]  /*01f0*/  UIADD3 UR5, UPT, UPT, -UR5, URZ, URZ ;  /* 0x000000ff05057290 */ /* 0x000fe4000fffe1ff */
[----:B------:R-:W-:Y:S01]  /*0200*/  ULEA UR6, UR7, UR6, 0x18 ;  /* 0x0000000607067291 */ /* 0x000fe2000f8ec0ff */
[----:B------:R-:W-:-:S04]  /*0210*/  LEA R14, R12, UR8, 0x6 ;  /* 0x000000080c0e7c11 */ /* 0x000fc8000f8e30ff */
[C---:B------:R-:W-:Y:S02]  /*0220*/  LEA R18, R13.reuse, R14, 0x2 ;  /* 0x0000000e0d127211 */ /* 0x040fe400078e10ff */
[----:B------:R-:W-:-:S04]  /*0230*/  LEA R17, R13, UR6, 0x2 ;  /* 0x000000060d117c11 */ /* 0x000fc8000f8e10ff */
[----:B---34-:R-:W-:-:S07]  /*0240*/  LEA R19, R12, R17, 0x6 ;  /* 0x000000110c137211 */ /* 0x018fce00078e30ff */
.L_x_8:
[----:B------:R-:W-:Y:S02]  /*0250*/  ISETP.GE.AND P2, PT, R13, UR14, PT ;  /* 0x0000000e0d007c0c */ /* 0x000fe4000bf46270 */
[----:B0-----:R-:W-:Y:S02]  /*0260*/  CS2R R8, SRZ ;  /* 0x0000000000087805 */ /* 0x001fe4000001ff00 */
[----:B------:R-:W-:Y:S02]  /*0270*/  ISETP.GE.AND P1, PT, R12, UR14, PT ;  /* 0x0000000e0c007c0c */ /* 0x000fe4000bf26270 */
[----:B------:R-:W-:Y:S02]  /*0280*/  ISETP.GE.OR P2, PT, R0, UR15, P2 ;  /* 0x0000000f00007c0c */ /* 0x000fe40009746670 */
[----:B--2---:R-:W-:-:S11]  /*0290*/  ISETP.GE.OR P1, PT, R3, R2, P1 ;  /* 0x000000020300720c */ /* 0x004fd60000f26670 */
[----:B------:R-:W0:Y:S08]  /*02a0*/  @!P2 LDC.64 R6, c[0x0][0x390] ;  /* 0x0000e400ff06ab82 */ /* 0x000e300000000a00 */
[----:B------:R-:W1:Y:S01]  /*02b0*/  @!P1 LDC.64 R4, c[0x0][0x398] ;  /* 0x0000e600ff049b82 */ /* 0x000e620000000a00 */
[----:B0-----:R-:W-:-:S05]  /*02c0*/  @!P2 IMAD.WIDE R6, R16, 0x4, R6 ;  /* 0x000000041006a825 */ /* 0x001fca00078e0206 */
[----:B------:R-:W2:Y:S01]  /*02d0*/  @!P2 LDG.E R9, desc[UR10][R6.64] ;  /* 0x0000000a0609a981 */ /* 0x000ea2000c1e1900 */
[----:B-1----:R-:W-:-:S05]  /*02e0*/  @!P1 IMAD.WIDE R4, R15, 0x4, R4 ;  /* 0x000000040f049825 */ /* 0x002fca00078e0204 */
[----:B------:R-:W3:Y:S01]  /*02f0*/  @!P1 LDG.E R8, desc[UR10][R4.64] ;  /* 0x0000000a04089981 */ /* 0x000ee2000c1e1900 */
[----:B------:R-:W-:Y:S03]  /*0300*/  BSSY.RECONVERGENT B0, `(.L_x_6) ;  /* 0x0000029000007945 */ /* 0x000fe60003800200 */
[----:B--2---:R0:W-:Y:S04]  /*0310*/  STS [R18], R9 ;  /* 0x0000000912007388 */ /* 0x0041e80000000800 */
[----:B---3--:R0:W-:Y:S01]  /*0320*/  STS [R19], R8 ;  /* 0x0000000813007388 */ /* 0x0081e20000000800 */
[----:B------:R-:W-:Y:S06]  /*0330*/  BAR.SYNC.DEFER_BLOCKING 0x0 ;  /* 0x0000000000007b1d */ /* 0x000fec0000010000 */
[----:B------:R-:W-:Y:S05]  /*0340*/  @!P0 BRA `(.L_x_7) ;  /* 0x0000000000908947 */ /* 0x000fea0003800000 */
[----:B------:R-:W-:Y:S04]  /*0350*/  LDS R22, [R17] ;  /* 0x0000000011167984 */ /* 0x000fe80000000800 */
[----:B0-----:R-:W0:Y:S04]  /*0360*/  LDS.128 R8, [R14] ;  /* 0x000000000e087984 */ /* 0x001e280000000c00 */
[----:B------:R-:W1:Y:S04]  /*0370*/  LDS R29, [R17+0x40] ;  /* 0x00004000111d7984 */ /* 0x000e680000000800 */
[----:B------:R-:W2:Y:S04]  /*0380*/  LDS R27, [R17+0x80] ;  /* 0x00008000111b7984 */ /* 0x000ea80000000800 */
[----:B------:R-:W3:Y:S04]  /*0390*/  LDS R24, [R17+0xc0] ;  /* 0x0000c00011187984 */ /* 0x000ee80000000800 */
[----:B------:R-:W-:Y:S04]  /*03a0*/  LDS R23, [R17+0x100] ;  /* 0x0001000011177984 */ /* 0x000fe80000000800 */
[----:B------:R-:W4:Y:S04]  /*03b0*/  LDS.128 R4, [R14+0x10] ;  /* 0x000010000e047984 */ /* 0x000f280000000c00 */
[----:B------:R-:W5:Y:S04]  /*03c0*/  LDS R20, [R17+0x140] ;  /* 0x0001400011147984 */ /* 0x000f680000000800 */
[----:B------:R-:W5:Y:S01]  /*03d0*/  LDS R25, [R17+0x180] ;  /* 0x0001800011197984 */ /* 0x000f620000000800 */
[----:B0-----:R-:W-:-:S03]  /*03e0*/  FFMA R8, R8, R22, R21 ;  /* 0x0000001608087223 */ /* 0x001fc60000000015 */
[----:B------:R-:W0:Y:S01]  /*03f0*/  LDS R22, [R17+0x1c0] ;  /* 0x0001c00011167984 */ /* 0x000e220000000800 */
[----:B-1----:R-:W-:-:S03]  /*0400*/  FFMA R8, R29, R9, R8 ;  /* 0x000000091d087223 */ /* 0x002fc60000000008 */
[----:B------:R-:W-:Y:S01]  /*0410*/  LDS R21, [R17+0x200] ;  /* 0x0002000011157984 */ /* 0x000fe20000000800 */
[----:B--2---:R-:W-:-:S04]  /*0420*/  FFMA R27, R27, R10, R8 ;  /* 0x0000000a1b1b7223 */ /* 0x004fc80000000008 */
[----:B---3--:R-:W-:Y:S02]  /*0430*/  FFMA R27, R24, R11, R27 ;  /* 0x0000000b181b7223 */ /* 0x008fe4000000001b */
[----:B------:R-:W1:Y:S04]  /*0440*/  LDS.128 R8, [R14+0x20] ;  /* 0x000020000e087984 */ /* 0x000e680000000c00 */
[----:B------:R-:W2:Y:S01]  /*0450*/  LDS R24, [R17+0x240] ;  /* 0x0002400011187984 */ /* 0x000ea20000000800 */
[----:B----4-:R-:W-:-:S04]  /*0460*/  FFMA R23, R4, R23, R27 ;  /* 0x0000001704177223 */ /* 0x010fc8000000001b */
[----:B-----5:R-:W-:Y:S02]  /*0470*/  FFMA R20, R20, R5, R23 ;  /* 0x0000000514147223 */ /* 0x020fe40000000017 */
[----:B------:R-:W3:Y:S02]  /*0480*/  LDS R23, [R17+0x280] ;  /* 0x0002800011177984 */ /* 0x000ee40000000800 */
[----:B------:R-:W-:Y:S02]  /*0490*/  FFMA R25, R25, R6, R20 ;  /* 0x0000000619197223 */ /* 0x000fe40000000014 */
[----:B------:R-:W4:Y:S02]  /*04a0*/  LDS R20, [R17+0x2c0] ;  /* 0x0002c00011147984 */ /* 0x000f240000000800 */
[----:B0-----:R-:W-:Y:S02]  /*04b0*/  FFMA R27, R22, R7, R25 ;  /* 0x00000007161b7223 */ /* 0x001fe40000000019 */
[----:B------:R-:W-:Y:S04]  /*04c0*/  LDS R25, [R17+0x300] ;  /* 0x0003000011197984 */ /* 0x000fe80000000800 */
[----:B------:R-:W0:Y:S04]  /*04d0*/  LDS.128 R4, [R14+0x30] ;  /* 0x000030000e047984 */ /* 0x000e280000000c00 */
[----:B------:R-:W5:Y:S01]  /*04e0*/  LDS R22, [R17+0x340] ;  /* 0x0003400011167984 */ /* 0x000f620000000800 */
[----:B-1----:R-:W-:-:S03]  /*04f0*/  FFMA R27, R8, R21, R27 ;  /* 0x00000015081b7223 */ /* 0x002fc6000000001b */
[----:B------:R-:W1:Y:S01]  /*0500*/  LDS R21, [R17+0x380] ;  /* 0x0003800011157984 */ /* 0x000e620000000800 */
[----:B--2---:R-:W-:-:S03]  /*0510*/  FFMA R24, R24, R9, R27 ;  /* 0x0000000918187223 */ /* 0x004fc6000000001b */
[----:B------:R-:W2:Y:S01]  /*0520*/  LDS R8, [R17+0x3c0] ;  /* 0x0003c00011087984 */ /* 0x000ea20000000800 */
[----:B---3--:R-:W-:-:S04]  /*0530*/  FFMA R23, R23, R10, R24 ;  /* 0x0000000a17177223 */ /* 0x008fc80000000018 */
[----:B----4-:R-:W-:-:S04]  /*0540*/  FFMA R11, R20, R11, R23 ;  /* 0x0000000b140b7223 */ /* 0x010fc80000000017 */
[----:B0-----:R-:W-:-:S04]  /*0550*/  FFMA R11, R4, R25, R11 ;  /* 0x00000019040b7223 */ /* 0x001fc8000000000b */
[----:B-----5:R-:W-:-:S04]  /*0560*/  FFMA R22, R22, R5, R11 ;  /* 0x0000000516167223 */ /* 0x020fc8000000000b */
[----:B-1----:R-:W-:-:S04]  /*0570*/  FFMA R21, R21, R6, R22 ;  /* 0x0000000615157223 */ /* 0x002fc80000000016 */
[----:B--2---:R-:W-:-:S07]  /*0580*/  FFMA R21, R8, R7, R21 ;  /* 0x0000000708157223 */ /* 0x004fce0000000015 */
.L_x_7:
[----:B------:R-:W-:Y:S05]  /*0590*/  BSYNC.RECONVERGENT B0 ;  /* 0x0000000000007941 */ /* 0x000fea0003800200 */
.L_x_6:
[----:B------:R-:W-:Y:S01]  /*05a0*/  BAR.SYNC.DEFER_BLOCKING 0x0 ;  /* 0x0000000000007b1d */ /* 0x000fe20000010000 */
[----:B------:R-:W-:Y:S01]  /*05b0*/  UIADD3 UR5, UPT, UPT, UR5, 0x1, URZ ;  /* 0x0000000105057890 */ /* 0x000fe2000fffe0ff */
[----:B------:R-:W-:Y:S02]  /*05c0*/  IADD3 R12, PT, PT, R12, 0x10, RZ ;  /* 0x000000100c0c7810 */ /* 0x000fe40007ffe0ff */
[----:B------:R-:W-:Y:S01]  /*05d0*/  IADD3 R13, PT, PT, R13, 0x10, RZ ;  /* 0x000000100d0d7810 */ /* 0x000fe20007ffe0ff */
[----:B------:R-:W-:Y:S01]  /*05e0*/  UISETP.NE.AND UP0, UPT, UR5, 0x1, UPT ;  /* 0x000000010500788c */ /* 0x000fe2000bf05270 */
[----:B------:R-:W-:Y:S02]  /*05f0*/  IADD3 R16, PT, PT, R16, 0x10, RZ ;  /* 0x0000001010107810 */ /* 0x000fe40007ffe0ff */
[----:B------:R-:W-:-:S06]  /*0600*/  LEA R15, R2, R15, 0x4 ;  /* 0x0000000f020f7211 */ /* 0x000fcc00078e20ff */
[----:B------:R-:W-:Y:S05]  /*0610*/  BRA.U UP0, `(.L_x_8) ;  /* 0xfffffffd000c7547 */ /* 0x000fea000b83ffff */
.L_x_5:
[----:B------:R-:W1:Y:S02]  /*0620*/  LDCU.64 UR6, c[0x0][0x380] ;  /* 0x00007000ff0677ac */ /* 0x000e640008000a00 */
[----:B-1----:R-:W-:-:S04]  /*0630*/  ISETP.GE.AND P0, PT, R3, UR7, PT ;  /* 0x0000000703007c0c */ /* 0x002fc8000bf06270 */
[----:B------:R-:W-:-:S13]  /*0640*/  ISETP.GE.OR P0, PT, R0, UR6, P0 ;  /* 0x0000000600007c0c */ /* 0x000fda0008706670 */
[----:B------:R-:W-:Y:S05]  /*0650*/  @P0 EXIT ;  /* 0x000000000000094d */ /* 0x000fea0003800000 */
[----:B------:R-:W1:Y:S01]  /*0660*/  LDC.64 R4, c[0x0][0x3a0] ;  /* 0x0000e800ff047b82 */ /* 0x000e620000000a00 */
[----:B------:R-:W-:-:S04]  /*0670*/  IMAD R3, R0, UR7, R3 ;  /* 0x0000000700037c24 */ /* 0x000fc8000f8e0203 */
[----:B-1----:R-:W-:-:S05]  /*0680*/  IMAD.WIDE R2, R3, 0x4, R4 ;  /* 0x0000000403027825 */ /* 0x002fca00078e0204 */
[----:B------:R-:W-:Y:S01]  /*0690*/  STG.E desc[UR10][R2.64], R21 ;  /* 0x0000001502007986 */ /* 0x000fe2000c10190a */
[----:B------:R-:W-:Y:S05]  /*06a0*/  EXIT ;  /* 0x000000000000794d */ /* 0x000fea0003800000 */
.L_x_9:
        /* <DEDUP_REMOVED lines=13> */
.L_x_11:


//--------------------- .nv.shared.reserved.0     --------------------------
	.section	.nv.shared.reserved.0,"aw",@nobits
	.weak		__nv_reservedSMEM_offset_0_alias
	.size		__nv_reservedSMEM_offset_0_alias, 0, 64
	.other		__nv_reservedSMEM_offset_0_alias,@"STO_CUDA_RESERVED_SHARED STV_DEFAULT"
__nv_reservedSMEM_offset_0_alias:
	.zero		0
	.zero		64


//--------------------- .nv.shared._Z7mysgemmiiiPKfS0_Pf --------------------------
	.section	.nv.shared._Z7mysgemmiiiPKfS0_Pf,"aw",@nobits
	.sectionflags	@""
	.align	4
.nv.shared._Z7mysgemmiiiPKfS0_Pf:
	.zero		3072


//--------------------- .nv.constant0._Z9s_mysgemmiiiPKfS0_Pf --------------------------
	.section	.nv.constant0._Z9s_mysgemmiiiPKfS0_Pf,"a",@progbits
	.sectionflags	@""
	.align	4
.nv.constant0._Z9s_mysgemmiiiPKfS0_Pf:
	.zero		936


//--------------------- .nv.constant0._Z7mysgemmiiiPKfS0_Pf --------------------------
	.section	.nv.constant0._Z7mysgemmiiiPKfS0_Pf,"a",@progbits
	.sectionflags	@""
	.align	4
.nv.constant0._Z7mysgemmiiiPKfS0_Pf:
	.zero		936


//--------------------- SYMBOLS --------------------------

	.type		.nv.reservedSmem.offset0,@object
	.size		.nv.reservedSmem.offset0,0x4
	.type		.nv.reservedSmem.cap,@object
	.size		.nv.reservedSmem.cap,0x4
